//
// Generated by NVIDIA NVVM Compiler
//
// Compiler Build ID: CL-36424714
// Cuda compilation tools, release 13.0, V13.0.88
// Based on NVVM 20.0.0
//

.version 9.0
.target sm_100
.address_size 64

	// .globl	_Z6togglePV16ControlStructure
.extern .func  (.param .b32 func_retval0) vprintf
(
	.param .b64 vprintf_param_0,
	.param .b64 vprintf_param_1
)
;
.global .align 1 .b8 $str[9] = {76, 111, 111, 112, 105, 110, 103, 10};
.global .align 1 .b8 $str$1[18] = {87, 97, 105, 116, 105, 110, 103, 32, 117, 110, 116, 105, 108, 32, 37, 100, 10};
.global .align 1 .b8 $str$2[7] = {68, 111, 110, 101, 33, 10};

.visible .entry _Z6togglePV16ControlStructure(
	.param .u64 .ptr .align 1 _Z6togglePV16ControlStructure_param_0
)
{
	.reg .pred 	%p<7>;
	.reg .b16 	%rs<6>;
	.reg .b32 	%r<31>;
	.reg .b64 	%rd<11>;

	ld.param.u64 	%rd2, [_Z6togglePV16ControlStructure_param_0];
	cvta.to.global.u64 	%rd1, %rd2;
$L__BB0_1:
	mov.b32 	%r25, 0;
	mov.u32 	%r27, %r25;
$L__BB0_2:
	setp.ne.s32 	%p1, %r27, 40000000;
	@%p1 bra 	$L__BB0_4;
	ld.volatile.global.u32 	%r14, [%rd1+16];
	xor.b32  	%r15, %r14, 1;
	st.volatile.global.u32 	[%rd1+16], %r15;
	ld.volatile.global.u64 	%rd3, [%rd1+8];
	add.s64 	%rd4, %rd3, 1;
	st.volatile.global.u64 	[%rd1+8], %rd4;
	mov.b16 	%rs1, 1;
	st.volatile.global.u8 	[%rd1], %rs1;
	mov.b32 	%r27, 0;
$L__BB0_4:
	add.s32 	%r28, %r27, 1;
	setp.ne.s32 	%p2, %r28, 40000000;
	@%p2 bra 	$L__BB0_6;
	ld.volatile.global.u32 	%r17, [%rd1+16];
	xor.b32  	%r18, %r17, 1;
	st.volatile.global.u32 	[%rd1+16], %r18;
	ld.volatile.global.u64 	%rd5, [%rd1+8];
	add.s64 	%rd6, %rd5, 1;
	st.volatile.global.u64 	[%rd1+8], %rd6;
	mov.b16 	%rs2, 1;
	st.volatile.global.u8 	[%rd1], %rs2;
	mov.b32 	%r28, 0;
$L__BB0_6:
	add.s32 	%r29, %r28, 1;
	setp.ne.s32 	%p3, %r29, 40000000;
	@%p3 bra 	$L__BB0_8;
	ld.volatile.global.u32 	%r20, [%rd1+16];
	xor.b32  	%r21, %r20, 1;
	st.volatile.global.u32 	[%rd1+16], %r21;
	ld.volatile.global.u64 	%rd7, [%rd1+8];
	add.s64 	%rd8, %rd7, 1;
	st.volatile.global.u64 	[%rd1+8], %rd8;
	mov.b16 	%rs3, 1;
	st.volatile.global.u8 	[%rd1], %rs3;
	mov.b32 	%r29, 0;
$L__BB0_8:
	setp.eq.s32 	%p4, %r25, 2147483644;
	@%p4 bra 	$L__BB0_12;
	add.s32 	%r30, %r29, 1;
	setp.ne.s32 	%p5, %r30, 40000000;
	@%p5 bra 	$L__BB0_11;
	ld.volatile.global.u32 	%r23, [%rd1+16];
	xor.b32  	%r24, %r23, 1;
	st.volatile.global.u32 	[%rd1+16], %r24;
	ld.volatile.global.u64 	%rd9, [%rd1+8];
	add.s64 	%rd10, %rd9, 1;
	st.volatile.global.u64 	[%rd1+8], %rd10;
	mov.b16 	%rs4, 1;
	st.volatile.global.u8 	[%rd1], %rs4;
	mov.b32 	%r30, 0;
$L__BB0_11:
	add.s32 	%r27, %r30, 1;
	add.s32 	%r25, %r25, 4;
	bra.uni 	$L__BB0_2;
$L__BB0_12:
	ld.volatile.global.u8 	%rs5, [%rd1];
	setp.ne.s16 	%p6, %rs5, 0;
	@%p6 bra 	$L__BB0_1;
	ret;

}
	// .globl	_Z4loopPV16ControlStructure
.visible .entry _Z4loopPV16ControlStructure(
	.param .u64 .ptr .align 1 _Z4loopPV16ControlStructure_param_0
)
{
	.reg .pred 	%p<4>;
	.reg .b16 	%rs<2>;
	.reg .b32 	%r<10>;
	.reg .b64 	%rd<5>;

	ld.param.u64 	%rd2, [_Z4loopPV16ControlStructure_param_0];
	cvta.to.global.u64 	%rd1, %rd2;
	ld.volatile.global.u32 	%r1, [%rd1+16];
	mov.u64 	%rd3, $str;
$L__BB1_1:
	ld.volatile.global.u32 	%r2, [%rd1+16];
	setp.eq.s32 	%p1, %r2, %r1;
	@%p1 bra 	$L__BB1_4;
	ld.volatile.global.u32 	%r3, [%rd1+16];
	ld.volatile.global.u32 	%r4, [%rd1+20];
	add.s32 	%r5, %r4, 1;
	st.volatile.global.u32 	[%rd1+20], %r5;
	ld.volatile.global.u32 	%r6, [%rd1+20];
	setp.ne.s32 	%p2, %r6, 4096;
	@%p2 bra 	$L__BB1_4;
	cvta.global.u64 	%rd4, %rd3;
	{ // callseq 0, 0
	.param .b64 param0;
	st.param.b64 	[param0], %rd4;
	.param .b64 param1;
	st.param.b64 	[param1], 0;
	.param .b32 retval0;
	call.uni (retval0), 
	vprintf, 
	(
	param0, 
	param1
	);
	ld.param.b32 	%r7, [retval0];
	} // callseq 0
	mov.b32 	%r9, 0;
	st.volatile.global.u32 	[%rd1+20], %r9;
$L__BB1_4:
	ld.volatile.global.u8 	%rs1, [%rd1];
	setp.ne.s16 	%p3, %rs1, 0;
	@%p3 bra 	$L__BB1_1;
	ret;

}
	// .globl	_Z14readOneMeasurePV16ControlStructurePi
.visible .entry _Z14readOneMeasurePV16ControlStructurePi(
	.param .u64 .ptr .align 1 _Z14readOneMeasurePV16ControlStructurePi_param_0,
	.param .u64 .ptr .align 1 _Z14readOneMeasurePV16ControlStructurePi_param_1
)
{
	.local .align 8 .b8 	__local_depot2[8];
	.reg .b64 	%SP;
	.reg .b64 	%SPL;
	.reg .pred 	%p<4>;
	.reg .b32 	%r<45>;
	.reg .b64 	%rd<19>;

	mov.u64 	%SPL, __local_depot2;
	cvta.local.u64 	%SP, %SPL;
	ld.param.u64 	%rd9, [_Z14readOneMeasurePV16ControlStructurePi_param_0];
	ld.param.u64 	%rd8, [_Z14readOneMeasurePV16ControlStructurePi_param_1];
	cvta.to.global.u64 	%rd1, %rd9;
	add.u64 	%rd10, %SP, 0;
	add.u64 	%rd11, %SPL, 0;
	ld.volatile.global.u32 	%r4, [%rd1+20];
	add.s32 	%r5, %r4, -1;
	setp.lt.s32 	%p1, %r4, 1;
	selp.b32 	%r1, 4096, %r5, %p1;
	st.local.u32 	[%rd11], %r1;
	mov.u64 	%rd12, $str$1;
	cvta.global.u64 	%rd13, %rd12;
	{ // callseq 1, 0
	.param .b64 param0;
	st.param.b64 	[param0], %rd13;
	.param .b64 param1;
	st.param.b64 	[param1], %rd10;
	.param .b32 retval0;
	call.uni (retval0), 
	vprintf, 
	(
	param0, 
	param1
	);
	ld.param.b32 	%r6, [retval0];
	} // callseq 1
$L__BB2_1:
	ld.volatile.global.u32 	%r8, [%rd1+20];
	setp.ne.s32 	%p2, %r8, %r1;
	@%p2 bra 	$L__BB2_1;
	mov.u64 	%rd14, $str$2;
	cvta.global.u64 	%rd15, %rd14;
	{ // callseq 2, 0
	.param .b64 param0;
	st.param.b64 	[param0], %rd15;
	.param .b64 param1;
	st.param.b64 	[param1], 0;
	.param .b32 retval0;
	call.uni (retval0), 
	vprintf, 
	(
	param0, 
	param1
	);
	ld.param.b32 	%r10, [retval0];
	} // callseq 2
	cvta.to.global.u64 	%rd16, %rd8;
	add.s64 	%rd18, %rd16, 64;
	add.s64 	%rd17, %rd1, 76;
	mov.b32 	%r44, 0;
$L__BB2_3:
	ld.volatile.global.u32 	%r12, [%rd17+-52];
	st.global.u32 	[%rd18+-64], %r12;
	ld.volatile.global.u32 	%r13, [%rd17+-48];
	st.global.u32 	[%rd18+-60], %r13;
	ld.volatile.global.u32 	%r14, [%rd17+-44];
	st.global.u32 	[%rd18+-56], %r14;
	ld.volatile.global.u32 	%r15, [%rd17+-40];
	st.global.u32 	[%rd18+-52], %r15;
	ld.volatile.global.u32 	%r16, [%rd17+-36];
	st.global.u32 	[%rd18+-48], %r16;
	ld.volatile.global.u32 	%r17, [%rd17+-32];
	st.global.u32 	[%rd18+-44], %r17;
	ld.volatile.global.u32 	%r18, [%rd17+-28];
	st.global.u32 	[%rd18+-40], %r18;
	ld.volatile.global.u32 	%r19, [%rd17+-24];
	st.global.u32 	[%rd18+-36], %r19;
	ld.volatile.global.u32 	%r20, [%rd17+-20];
	st.global.u32 	[%rd18+-32], %r20;
	ld.volatile.global.u32 	%r21, [%rd17+-16];
	st.global.u32 	[%rd18+-28], %r21;
	ld.volatile.global.u32 	%r22, [%rd17+-12];
	st.global.u32 	[%rd18+-24], %r22;
	ld.volatile.global.u32 	%r23, [%rd17+-8];
	st.global.u32 	[%rd18+-20], %r23;
	ld.volatile.global.u32 	%r24, [%rd17+-4];
	st.global.u32 	[%rd18+-16], %r24;
	ld.volatile.global.u32 	%r25, [%rd17];
	st.global.u32 	[%rd18+-12], %r25;
	ld.volatile.global.u32 	%r26, [%rd17+4];
	st.global.u32 	[%rd18+-8], %r26;
	ld.volatile.global.u32 	%r27, [%rd17+8];
	st.global.u32 	[%rd18+-4], %r27;
	ld.volatile.global.u32 	%r28, [%rd17+12];
	st.global.u32 	[%rd18], %r28;
	ld.volatile.global.u32 	%r29, [%rd17+16];
	st.global.u32 	[%rd18+4], %r29;
	ld.volatile.global.u32 	%r30, [%rd17+20];
	st.global.u32 	[%rd18+8], %r30;
	ld.volatile.global.u32 	%r31, [%rd17+24];
	st.global.u32 	[%rd18+12], %r31;
	ld.volatile.global.u32 	%r32, [%rd17+28];
	st.global.u32 	[%rd18+16], %r32;
	ld.volatile.global.u32 	%r33, [%rd17+32];
	st.global.u32 	[%rd18+20], %r33;
	ld.volatile.global.u32 	%r34, [%rd17+36];
	st.global.u32 	[%rd18+24], %r34;
	ld.volatile.global.u32 	%r35, [%rd17+40];
	st.global.u32 	[%rd18+28], %r35;
	ld.volatile.global.u32 	%r36, [%rd17+44];
	st.global.u32 	[%rd18+32], %r36;
	ld.volatile.global.u32 	%r37, [%rd17+48];
	st.global.u32 	[%rd18+36], %r37;
	ld.volatile.global.u32 	%r38, [%rd17+52];
	st.global.u32 	[%rd18+40], %r38;
	ld.volatile.global.u32 	%r39, [%rd17+56];
	st.global.u32 	[%rd18+44], %r39;
	ld.volatile.global.u32 	%r40, [%rd17+60];
	st.global.u32 	[%rd18+48], %r40;
	ld.volatile.global.u32 	%r41, [%rd17+64];
	st.global.u32 	[%rd18+52], %r41;
	ld.volatile.global.u32 	%r42, [%rd17+68];
	st.global.u32 	[%rd18+56], %r42;
	ld.volatile.global.u32 	%r43, [%rd17+72];
	st.global.u32 	[%rd18+60], %r43;
	add.s32 	%r44, %r44, 32;
	add.s64 	%rd18, %rd18, 128;
	add.s64 	%rd17, %rd17, 128;
	setp.ne.s32 	%p3, %r44, 4096;
	@%p3 bra 	$L__BB2_3;
	ret;

}
	// .globl	_Z11writeOnBeatPV16ControlStructurei
.visible .entry _Z11writeOnBeatPV16ControlStructurei(
	.param .u64 .ptr .align 1 _Z11writeOnBeatPV16ControlStructurei_param_0,
	.param .u32 _Z11writeOnBeatPV16ControlStructurei_param_1
)
{
	.reg .pred 	%p<5>;
	.reg .b16 	%rs<10>;
	.reg .b32 	%r<4>;
	.reg .b64 	%rd<5>;

	ld.param.u64 	%rd3, [_Z11writeOnBeatPV16ControlStructurei_param_0];
	ld.param.u32 	%r1, [_Z11writeOnBeatPV16ControlStructurei_param_1];
	cvta.to.global.u64 	%rd1, %rd3;
	mul.wide.s32 	%rd4, %r1, 4;
	add.s64 	%rd2, %rd1, %rd4;
	mov.b16 	%rs8, 0;
$L__BB3_1:
	ld.volatile.global.u32 	%r2, [%rd1+20];
	setp.ne.s32 	%p1, %r2, %r1;
	and.b16  	%rs5, %rs8, 255;
	setp.ne.s16 	%p2, %rs5, 0;
	mov.b16 	%rs8, 0;
	or.pred  	%p3, %p2, %p1;
	@%p3 bra 	$L__BB3_3;
	ld.volatile.global.u32 	%r3, [%rd1+16];
	st.volatile.global.u32 	[%rd2+24], %r3;
	mov.b16 	%rs8, 1;
$L__BB3_3:
	ld.volatile.global.u8 	%rs7, [%rd1];
	setp.ne.s16 	%p4, %rs7, 0;
	@%p4 bra 	$L__BB3_1;
	ret;

}
	// .globl	_Z8shutdownPV16ControlStructure
.visible .entry _Z8shutdownPV16ControlStructure(
	.param .u64 .ptr .align 1 _Z8shutdownPV16ControlStructure_param_0
)
{
	.reg .b16 	%rs<2>;
	.reg .b64 	%rd<3>;

	ld.param.u64 	%rd1, [_Z8shutdownPV16ControlStructure_param_0];
	cvta.to.global.u64 	%rd2, %rd1;
	mov.b16 	%rs1, 0;
	st.volatile.global.u8 	[%rd2], %rs1;
	ret;

}


// ===== COMPILED SASS (sm_100) =====

	.target	sm_100

	.elftype	@"ET_EXEC"


//--------------------- .note.nv.tkinfo           --------------------------
	.section	.note.nv.tkinfo,"",@"SHT_NOTE"
	.sectionflags	@"SHF_NOTE_NV_TKINFO"
	.tkinfo
        /*0018*/ 	.word	0x00000002
        /*0030*/ 	.string	""
        /*0030*/ 	.string	"ptxas"
        /*0030*/ 	.string	"Cuda compilation tools, release 13.0, V13.0.88"
        /*0030*/ 	.string	"Build cuda_13.0.r13.0/compiler.36424714_0"
        /*0030*/ 	.string	"-arch sm_100 -m 64 "



//--------------------- .note.nv.cuinfo           --------------------------
	.section	.note.nv.cuinfo,"",@"SHT_NOTE"
	.sectionflags	@"SHF_NOTE_NV_CUINFO"
        /*0018*/ 	.short	0x0002
        /*001a*/ 	.short	0x0064
        /*001c*/ 	.short	0x0082
	.zero		2


//--------------------- .nv.info                  --------------------------
	.section	.nv.info,"",@"SHT_CUDA_INFO"
	.align	4


	//----- nvinfo : EIATTR_REGCOUNT
	.align		4
        /*0000*/ 	.byte	0x04, 0x2f
        /*0002*/ 	.short	(.L_4 - .L_3)
	.align		4
.L_3:
        /*0004*/ 	.word	index@(_Z6togglePV16ControlStructure)
        /*0008*/ 	.word	0x0000000e


	//----- nvinfo : EIATTR_FRAME_SIZE
	.align		4
.L_4:
        /*000c*/ 	.byte	0x04, 0x11
        /*000e*/ 	.short	(.L_6 - .L_5)
	.align		4
.L_5:
        /*0010*/ 	.word	index@(_Z6togglePV16ControlStructure)
        /*0014*/ 	.word	0x00000000


	//----- nvinfo : EIATTR_REGCOUNT
	.align		4
.L_6:
        /*0018*/ 	.byte	0x04, 0x2f
        /*001a*/ 	.short	(.L_8 - .L_7)
	.align		4
.L_7:
        /*001c*/ 	.word	index@(_Z4loopPV16ControlStructure)
        /*0020*/ 	.word	0x00000018


	//----- nvinfo : EIATTR_FRAME_SIZE
	.align		4
.L_8:
        /*0024*/ 	.byte	0x04, 0x11
        /*0026*/ 	.short	(.L_10 - .L_9)
	.align		4
.L_9:
        /*0028*/ 	.word	index@(_Z4loopPV16ControlStructure)
        /*002c*/ 	.word	0x00000000


	//----- nvinfo : EIATTR_REGCOUNT
	.align		4
.L_10:
        /*0030*/ 	.byte	0x04, 0x2f
        /*0032*/ 	.short	(.L_12 - .L_11)
	.align		4
.L_11:
        /*0034*/ 	.word	index@(_Z14readOneMeasurePV16ControlStructurePi)
        /*0038*/ 	.word	0x00000018


	//----- nvinfo : EIATTR_FRAME_SIZE
	.align		4
.L_12:
        /*003c*/ 	.byte	0x04, 0x11
        /*003e*/ 	.short	(.L_14 - .L_13)
	.align		4
.L_13:
        /*0040*/ 	.word	index@(_Z14readOneMeasurePV16ControlStructurePi)
        /*0044*/ 	.word	0x00000008


	//----- nvinfo : EIATTR_REGCOUNT
	.align		4
.L_14:
        /*0048*/ 	.byte	0x04, 0x2f
        /*004a*/ 	.short	(.L_16 - .L_15)
	.align		4
.L_15:
        /*004c*/ 	.word	index@(_Z11writeOnBeatPV16ControlStructurei)
        /*0050*/ 	.word	0x0000000a


	//----- nvinfo : EIATTR_FRAME_SIZE
	.align		4
.L_16:
        /*0054*/ 	.byte	0x04, 0x11
        /*0056*/ 	.short	(.L_18 - .L_17)
	.align		4
.L_17:
        /*0058*/ 	.word	index@(_Z11writeOnBeatPV16ControlStructurei)
        /*005c*/ 	.word	0x00000000


	//----- nvinfo : EIATTR_REGCOUNT
	.align		4
.L_18:
        /*0060*/ 	.byte	0x04, 0x2f
        /*0062*/ 	.short	(.L_20 - .L_19)
	.align		4
.L_19:
        /*0064*/ 	.word	index@(_Z8shutdownPV16ControlStructure)
        /*0068*/ 	.word	0x00000006


	//----- nvinfo : EIATTR_FRAME_SIZE
	.align		4
.L_20:
        /*006c*/ 	.byte	0x04, 0x11
        /*006e*/ 	.short	(.L_22 - .L_21)
	.align		4
.L_21:
        /*0070*/ 	.word	index@(_Z8shutdownPV16ControlStructure)
        /*0074*/ 	.word	0x00000000


	//----- nvinfo : EIATTR_MIN_STACK_SIZE
	.align		4
.L_22:
        /*0078*/ 	.byte	0x04, 0x12
        /*007a*/ 	.short	(.L_24 - .L_23)
	.align		4
.L_23:
        /*007c*/ 	.word	index@(_Z8shutdownPV16ControlStructure)
        /*0080*/ 	.word	0x00000000


	//----- nvinfo : EIATTR_MIN_STACK_SIZE
	.align		4
.L_24:
        /*0084*/ 	.byte	0x04, 0x12
        /*0086*/ 	.short	(.L_26 - .L_25)
	.align		4
.L_25:
        /*0088*/ 	.word	index@(_Z11writeOnBeatPV16ControlStructurei)
        /*008c*/ 	.word	0x00000000


	//----- nvinfo : EIATTR_MIN_STACK_SIZE
	.align		4
.L_26:
        /*0090*/ 	.byte	0x04, 0x12
        /*0092*/ 	.short	(.L_28 - .L_27)
	.align		4
.L_27:
        /*0094*/ 	.word	index@(_Z14readOneMeasurePV16ControlStructurePi)
        /*0098*/ 	.word	0x00000008


	//----- nvinfo : EIATTR_MIN_STACK_SIZE
	.align		4
.L_28:
        /*009c*/ 	.byte	0x04, 0x12
        /*009e*/ 	.short	(.L_30 - .L_29)
	.align		4
.L_29:
        /*00a0*/ 	.word	index@(_Z4loopPV16ControlStructure)
        /*00a4*/ 	.word	0x00000000


	//----- nvinfo : EIATTR_MIN_STACK_SIZE
	.align		4
.L_30:
        /*00a8*/ 	.byte	0x04, 0x12
        /*00aa*/ 	.short	(.L_32 - .L_31)
	.align		4
.L_31:
        /*00ac*/ 	.word	index@(_Z6togglePV16ControlStructure)
        /*00b0*/ 	.word	0x00000000
.L_32:


//--------------------- .nv.compat                --------------------------
	.section	.nv.compat,"",@"SHT_CUDA_COMPAT_INFO"
	.align	4
        /*0000*/ 	.byte	0x02, 0x09, 0x00, 0x00, 0x02, 0x02, 0x01, 0x00, 0x02, 0x05, 0x05, 0x00, 0x03, 0x07, 0x01, 0x01
        /*0010*/ 	.byte	0x02, 0x03, 0x00, 0x00, 0x02, 0x06, 0x01, 0x00, 0x04, 0x0b, 0x08, 0x00, 0x09, 0x00, 0x00, 0x00
        /*0020*/ 	.byte	0x00, 0x00, 0x00, 0x00


//--------------------- .nv.info._Z8shutdownPV16ControlStructure --------------------------
	.section	.nv.info._Z8shutdownPV16ControlStructure,"",@"SHT_CUDA_INFO"
	.sectionflags	@""
	.align	4


	//----- nvinfo : EIATTR_CUDA_API_VERSION
	.align		4
        /*0000*/ 	.byte	0x04, 0x37
        /*0002*/ 	.short	(.L_34 - .L_33)
.L_33:
        /*0004*/ 	.word	0x00000082


	//----- nvinfo : EIATTR_KPARAM_INFO
	.align		4
.L_34:
        /*0008*/ 	.byte	0x04, 0x17
        /*000a*/ 	.short	(.L_36 - .L_35)
.L_35:
        /*000c*/ 	.word	0x00000000
        /*0010*/ 	.short	0x0000
        /*0012*/ 	.short	0x0000
        /*0014*/ 	.byte	0x00, 0xf5, 0x21, 0x00


	//----- nvinfo : EIATTR_SPARSE_MMA_MASK
	.align		4
.L_36:
        /*0018*/ 	.byte	0x03, 0x50
        /*001a*/ 	.short	0x0000


	//----- nvinfo : EIATTR_MAXREG_COUNT
	.align		4
        /*001c*/ 	.byte	0x03, 0x1b
        /*001e*/ 	.short	0x00ff


	//----- nvinfo : EIATTR_MERCURY_ISA_VERSION
	.align		4
        /*0020*/ 	.byte	0x03, 0x5f
        /*0022*/ 	.short	0x0101


	//----- nvinfo : EIATTR_VRC_CTA_INIT_COUNT
	.align		4
        /*0024*/ 	.byte	0x02, 0x4a
	.zero		1
	.zero		1


	//----- nvinfo : EIATTR_EXIT_INSTR_OFFSETS
	.align		4
        /*0028*/ 	.byte	0x04, 0x1c
        /*002a*/ 	.short	(.L_38 - .L_37)


	//   ....[0]....
.L_37:
        /*002c*/ 	.word	0x00000040


	//----- nvinfo : EIATTR_CBANK_PARAM_SIZE
	.align		4
.L_38:
        /*0030*/ 	.byte	0x03, 0x19
        /*0032*/ 	.short	0x0008


	//----- nvinfo : EIATTR_PARAM_CBANK
	.align		4
        /*0034*/ 	.byte	0x04, 0x0a
        /*0036*/ 	.short	(.L_40 - .L_39)
	.align		4
.L_39:
        /*0038*/ 	.word	index@(.nv.constant0._Z8shutdownPV16ControlStructure)
        /*003c*/ 	.short	0x0380
        /*003e*/ 	.short	0x0008


	//----- nvinfo : EIATTR_SW_WAR
	.align		4
.L_40:
        /*0040*/ 	.byte	0x04, 0x36
        /*0042*/ 	.short	(.L_42 - .L_41)
.L_41:
        /*0044*/ 	.word	0x00000008
.L_42:


//--------------------- .nv.info._Z11writeOnBeatPV16ControlStructurei --------------------------
	.section	.nv.info._Z11writeOnBeatPV16ControlStructurei,"",@"SHT_CUDA_INFO"
	.sectionflags	@""
	.align	4


	//----- nvinfo : EIATTR_CUDA_API_VERSION
	.align		4
        /*0000*/ 	.byte	0x04, 0x37
        /*0002*/ 	.short	(.L_44 - .L_43)
.L_43:
        /*0004*/ 	.word	0x00000082


	//----- nvinfo : EIATTR_KPARAM_INFO
	.align		4
.L_44:
        /*0008*/ 	.byte	0x04, 0x17
        /*000a*/ 	.short	(.L_46 - .L_45)
.L_45:
        /*000c*/ 	.word	0x00000000
        /*0010*/ 	.short	0x0001
        /*0012*/ 	.short	0x0008
        /*0014*/ 	.byte	0x00, 0xf0, 0x11, 0x00


	//----- nvinfo : EIATTR_KPARAM_INFO
	.align		4
.L_46:
        /*0018*/ 	.byte	0x04, 0x17
        /*001a*/ 	.short	(.L_48 - .L_47)
.L_47:
        /*001c*/ 	.word	0x00000000
        /*0020*/ 	.short	0x0000
        /*0022*/ 	.short	0x0000
        /*0024*/ 	.byte	0x00, 0xf5, 0x21, 0x00


	//----- nvinfo : EIATTR_SPARSE_MMA_MASK
	.align		4
.L_48:
        /*0028*/ 	.byte	0x03, 0x50
        /*002a*/ 	.short	0x0000


	//----- nvinfo : EIATTR_MAXREG_COUNT
	.align		4
        /*002c*/ 	.byte	0x03, 0x1b
        /*002e*/ 	.short	0x00ff


	//----- nvinfo : EIATTR_MERCURY_ISA_VERSION
	.align		4
        /*0030*/ 	.byte	0x03, 0x5f
        /*0032*/ 	.short	0x0101


	//----- nvinfo : EIATTR_VRC_CTA_INIT_COUNT
	.align		4
        /*0034*/ 	.byte	0x02, 0x4a
	.zero		1
	.zero		1


	//----- nvinfo : EIATTR_EXIT_INSTR_OFFSETS
	.align		4
        /*0038*/ 	.byte	0x04, 0x1c
        /*003a*/ 	.short	(.L_50 - .L_49)


	//   ....[0]....
.L_49:
        /*003c*/ 	.word	0x00000130


	//----- nvinfo : EIATTR_CBANK_PARAM_SIZE
	.align		4
.L_50:
        /*0040*/ 	.byte	0x03, 0x19
        /*0042*/ 	.short	0x000c


	//----- nvinfo : EIATTR_PARAM_CBANK
	.align		4
        /*0044*/ 	.byte	0x04, 0x0a
        /*0046*/ 	.short	(.L_52 - .L_51)
	.align		4
.L_51:
        /*0048*/ 	.word	index@(.nv.constant0._Z11writeOnBeatPV16ControlStructurei)
        /*004c*/ 	.short	0x0380
        /*004e*/ 	.short	0x000c


	//----- nvinfo : EIATTR_SW_WAR
	.align		4
.L_52:
        /*0050*/ 	.byte	0x04, 0x36
        /*0052*/ 	.short	(.L_54 - .L_53)
.L_53:
        /*0054*/ 	.word	0x00000008
.L_54:


//--------------------- .nv.info._Z14readOneMeasurePV16ControlStructurePi --------------------------
	.section	.nv.info._Z14readOneMeasurePV16ControlStructurePi,"",@"SHT_CUDA_INFO"
	.sectionflags	@""
	.align	4


	//----- nvinfo : EIATTR_CUDA_API_VERSION
	.align		4
        /*0000*/ 	.byte	0x04, 0x37
        /*0002*/ 	.short	(.L_56 - .L_55)
.L_55:
        /*0004*/ 	.word	0x00000082


	//----- nvinfo : EIATTR_KPARAM_INFO
	.align		4
.L_56:
        /*0008*/ 	.byte	0x04, 0x17
        /*000a*/ 	.short	(.L_58 - .L_57)
.L_57:
        /*000c*/ 	.word	0x00000000
        /*0010*/ 	.short	0x0001
        /*0012*/ 	.short	0x0008
        /*0014*/ 	.byte	0x00, 0xf5, 0x21, 0x00


	//----- nvinfo : EIATTR_KPARAM_INFO
	.align		4
.L_58:
        /*0018*/ 	.byte	0x04, 0x17
        /*001a*/ 	.short	(.L_60 - .L_59)
.L_59:
        /*001c*/ 	.word	0x00000000
        /*0020*/ 	.short	0x0000
        /*0022*/ 	.short	0x0000
        /*0024*/ 	.byte	0x00, 0xf5, 0x21, 0x00


	//----- nvinfo : EIATTR_SPARSE_MMA_MASK
	.align		4
.L_60:
        /*0028*/ 	.byte	0x03, 0x50
        /*002a*/ 	.short	0x0000


	//----- nvinfo : EIATTR_MAXREG_COUNT
	.align		4
        /*002c*/ 	.byte	0x03, 0x1b
        /*002e*/ 	.short	0x00ff


	//----- nvinfo : EIATTR_EXTERNS
	.align		4
        /*0030*/ 	.byte	0x04, 0x0f
        /*0032*/ 	.short	(.L_62 - .L_61)


	//   ....[0]....
	.align		4
.L_61:
        /*0034*/ 	.word	index@(vprintf)


	//----- nvinfo : EIATTR_MERCURY_ISA_VERSION
	.align		4
.L_62:
        /*0038*/ 	.byte	0x03, 0x5f
        /*003a*/ 	.short	0x0101


	//----- nvinfo : EIATTR_VRC_CTA_INIT_COUNT
	.align		4
        /*003c*/ 	.byte	0x02, 0x4a
	.zero		1
	.zero		1


	//----- nvinfo : EIATTR_SYSCALL_OFFSETS
	.align		4
        /*0040*/ 	.byte	0x04, 0x46
        /*0042*/ 	.short	(.L_64 - .L_63)


	//   ....[0]....
.L_63:
        /*0044*/ 	.word	0x00000130


	//   ....[1]....
        /*0048*/ 	.word	0x00000200


	//----- nvinfo : EIATTR_EXIT_INSTR_OFFSETS
	.align		4
.L_64:
        /*004c*/ 	.byte	0x04, 0x1c
        /*004e*/ 	.short	(.L_66 - .L_65)


	//   ....[0]....
.L_65:
        /*0050*/ 	.word	0x00000760


	//----- nvinfo : EIATTR_CRS_STACK_SIZE
	.align		4
.L_66:
        /*0054*/ 	.byte	0x04, 0x1e
        /*0056*/ 	.short	(.L_68 - .L_67)
.L_67:
        /*0058*/ 	.word	0x00000000


	//----- nvinfo : EIATTR_CBANK_PARAM_SIZE
	.align		4
.L_68:
        /*005c*/ 	.byte	0x03, 0x19
        /*005e*/ 	.short	0x0010


	//----- nvinfo : EIATTR_PARAM_CBANK
	.align		4
        /*0060*/ 	.byte	0x04, 0x0a
        /*0062*/ 	.short	(.L_70 - .L_69)
	.align		4
.L_69:
        /*0064*/ 	.word	index@(.nv.constant0._Z14readOneMeasurePV16ControlStructurePi)
        /*0068*/ 	.short	0x0380
        /*006a*/ 	.short	0x0010


	//----- nvinfo : EIATTR_SW_WAR
	.align		4
.L_70:
        /*006c*/ 	.byte	0x04, 0x36
        /*006e*/ 	.short	(.L_72 - .L_71)
.L_71:
        /*0070*/ 	.word	0x00000008
.L_72:


//--------------------- .nv.info._Z4loopPV16ControlStructure --------------------------
	.section	.nv.info._Z4loopPV16ControlStructure,"",@"SHT_CUDA_INFO"
	.sectionflags	@""
	.align	4


	//----- nvinfo : EIATTR_CUDA_API_VERSION
	.align		4
        /*0000*/ 	.byte	0x04, 0x37
        /*0002*/ 	.short	(.L_74 - .L_73)
.L_73:
        /*0004*/ 	.word	0x00000082


	//----- nvinfo : EIATTR_KPARAM_INFO
	.align		4
.L_74:
        /*0008*/ 	.byte	0x04, 0x17
        /*000a*/ 	.short	(.L_76 - .L_75)
.L_75:
        /*000c*/ 	.word	0x00000000
        /*0010*/ 	.short	0x0000
        /*0012*/ 	.short	0x0000
        /*0014*/ 	.byte	0x00, 0xf5, 0x21, 0x00


	//----- nvinfo : EIATTR_SPARSE_MMA_MASK
	.align		4
.L_76:
        /*0018*/ 	.byte	0x03, 0x50
        /*001a*/ 	.short	0x0000


	//----- nvinfo : EIATTR_MAXREG_COUNT
	.align		4
        /*001c*/ 	.byte	0x03, 0x1b
        /*001e*/ 	.short	0x00ff


	//----- nvinfo : EIATTR_EXTERNS
	.align		4
        /*0020*/ 	.byte	0x04, 0x0f
        /*0022*/ 	.short	(.L_78 - .L_77)


	//   ....[0]....
	.align		4
.L_77:
        /*0024*/ 	.word	index@(vprintf)


	//----- nvinfo : EIATTR_MERCURY_ISA_VERSION
	.align		4
.L_78:
        /*0028*/ 	.byte	0x03, 0x5f
        /*002a*/ 	.short	0x0101


	//----- nvinfo : EIATTR_VRC_CTA_INIT_COUNT
	.align		4
        /*002c*/ 	.byte	0x02, 0x4a
	.zero		1
	.zero		1


	//----- nvinfo : EIATTR_SYSCALL_OFFSETS
	.align		4
        /*0030*/ 	.byte	0x04, 0x46
        /*0032*/ 	.short	(.L_80 - .L_79)


	//   ....[0]....
.L_79:
        /*0034*/ 	.word	0x00000170


	//----- nvinfo : EIATTR_EXIT_INSTR_OFFSETS
	.align		4
.L_80:
        /*0038*/ 	.byte	0x04, 0x1c
        /*003a*/ 	.short	(.L_82 - .L_81)


	//   ....[0]....
.L_81:
        /*003c*/ 	.word	0x000001c0


	//----- nvinfo : EIATTR_CBANK_PARAM_SIZE
	.align		4
.L_82:
        /*0040*/ 	.byte	0x03, 0x19
        /*0042*/ 	.short	0x0008


	//----- nvinfo : EIATTR_PARAM_CBANK
	.align		4
        /*0044*/ 	.byte	0x04, 0x0a
        /*0046*/ 	.short	(.L_84 - .L_83)
	.align		4
.L_83:
        /*0048*/ 	.word	index@(.nv.constant0._Z4loopPV16ControlStructure)
        /*004c*/ 	.short	0x0380
        /*004e*/ 	.short	0x0008


	//----- nvinfo : EIATTR_SW_WAR
	.align		4
.L_84:
        /*0050*/ 	.byte	0x04, 0x36
        /*0052*/ 	.short	(.L_86 - .L_85)
.L_85:
        /*0054*/ 	.word	0x00000008
.L_86:


//--------------------- .nv.info._Z6togglePV16ControlStructure --------------------------
	.section	.nv.info._Z6togglePV16ControlStructure,"",@"SHT_CUDA_INFO"
	.sectionflags	@""
	.align	4


	//----- nvinfo : EIATTR_CUDA_API_VERSION
	.align		4
        /*0000*/ 	.byte	0x04, 0x37
        /*0002*/ 	.short	(.L_88 - .L_87)
.L_87:
        /*0004*/ 	.word	0x00000082


	//----- nvinfo : EIATTR_KPARAM_INFO
	.align		4
.L_88:
        /*0008*/ 	.byte	0x04, 0x17
        /*000a*/ 	.short	(.L_90 - .L_89)
.L_89:
        /*000c*/ 	.word	0x00000000
        /*0010*/ 	.short	0x0000
        /*0012*/ 	.short	0x0000
        /*0014*/ 	.byte	0x00, 0xf5, 0x21, 0x00


	//----- nvinfo : EIATTR_SPARSE_MMA_MASK
	.align		4
.L_90:
        /*0018*/ 	.byte	0x03, 0x50
        /*001a*/ 	.short	0x0000


	//----- nvinfo : EIATTR_MAXREG_COUNT
	.align		4
        /*001c*/ 	.byte	0x03, 0x1b
        /*001e*/ 	.short	0x00ff


	//----- nvinfo : EIATTR_MERCURY_ISA_VERSION
	.align		4
        /*0020*/ 	.byte	0x03, 0x5f
        /*0022*/ 	.short	0x0101


	//----- nvinfo : EIATTR_VRC_CTA_INIT_COUNT
	.align		4
        /*0024*/ 	.byte	0x02, 0x4a
	.zero		1
	.zero		1


	//----- nvinfo : EIATTR_EXIT_INSTR_OFFSETS
	.align		4
        /*0028*/ 	.byte	0x04, 0x1c
        /*002a*/ 	.short	(.L_92 - .L_91)


	//   ....[0]....
.L_91:
        /*002c*/ 	.word	0x00000450


	//----- nvinfo : EIATTR_CBANK_PARAM_SIZE
	.align		4
.L_92:
        /*0030*/ 	.byte	0x03, 0x19
        /*0032*/ 	.short	0x0008


	//----- nvinfo : EIATTR_PARAM_CBANK
	.align		4
        /*0034*/ 	.byte	0x04, 0x0a
        /*0036*/ 	.short	(.L_94 - .L_93)
	.align		4
.L_93:
        /*0038*/ 	.word	index@(.nv.constant0._Z6togglePV16ControlStructure)
        /*003c*/ 	.short	0x0380
        /*003e*/ 	.short	0x0008


	//----- nvinfo : EIATTR_SW_WAR
	.align		4
.L_94:
        /*0040*/ 	.byte	0x04, 0x36
        /*0042*/ 	.short	(.L_96 - .L_95)
.L_95:
        /*0044*/ 	.word	0x00000008
.L_96:


//--------------------- .nv.callgraph             --------------------------
	.section	.nv.callgraph,"",@"SHT_CUDA_CALLGRAPH"
	.align	4
	.sectionentsize	8
	.align		4
        /*0000*/ 	.word	0x00000000
	.align		4
        /*0004*/ 	.word	0xffffffff
	.align		4
        /*0008*/ 	.word	index@(_Z14readOneMeasurePV16ControlStructurePi)
	.align		4
        /*000c*/ 	.word	index@(vprintf)
	.align		4
        /*0010*/ 	.word	index@(_Z4loopPV16ControlStructure)
	.align		4
        /*0014*/ 	.word	index@(vprintf)
	.align		4
        /*0018*/ 	.word	0x00000000
	.align		4
        /*001c*/ 	.word	0xfffffffe
	.align		4
        /*0020*/ 	.word	0x00000000
	.align		4
        /*0024*/ 	.word	0xfffffffd
	.align		4
        /*0028*/ 	.word	0x00000000
	.align		4
        /*002c*/ 	.word	0xfffffffc


//--------------------- .nv.constant4             --------------------------
	.section	.nv.constant4,"a",@progbits
	.align	8
	.align		8
.nv.constant4:
        /*0000*/ 	.dword	$str
	.align		8
        /*0008*/ 	.dword	$str$1
	.align		8
        /*0010*/ 	.dword	$str$2
	.align		8
        /*0018*/ 	.dword	vprintf


//--------------------- .text._Z8shutdownPV16ControlStructure --------------------------
	.section	.text._Z8shutdownPV16ControlStructure,"ax",@progbits
	.align	128
        .global         _Z8shutdownPV16ControlStructure
        .type           _Z8shutdownPV16ControlStructure,@function
        .size           _Z8shutdownPV16ControlStructure,(.L_x_18 - _Z8shutdownPV16ControlStructure)
        .other          _Z8shutdownPV16ControlStructure,@"STO_CUDA_ENTRY STV_DEFAULT"
_Z8shutdownPV16ControlStructure:
.text._Z8shutdownPV16ControlStructure:
[----:B------:R-:W-:Y:S08]  /*0000*/  LDC R1, c[0x0][0x37c] ;  /* 0x0000df00ff017b82 */ /* 0x000ff00000000800 */
[----:B------:R-:W0:Y:S01]  /*0010*/  LDC.64 R2, c[0x0][0x380] ;  /* 0x0000e000ff027b82 */ /* 0x000e220000000a00 */
[----:B------:R-:W0:Y:S02]  /*0020*/  LDCU.64 UR4, c[0x0][0x358] ;  /* 0x00006b00ff0477ac */ /* 0x000e240008000a00 */
[----:B0-----:R-:W-:Y:S01]  /*0030*/  STG.E.U8.STRONG.SYS desc[UR4][R2.64], RZ ;  /* 0x000000ff02007986 */ /* 0x001fe2000c115104 */
[----:B------:R-:W-:Y:S05]  /*0040*/  EXIT ;  /* 0x000000000000794d */ /* 0x000fea0003800000 */
.L_x_0:
[----:B------:R-:W-:-:S00]  /*0050*/  BRA `(.L_x_0) ;  /* 0xfffffffc00fc7947 */ /* 0x000fc0000383ffff */
[----:B------:R-:W-:-:S00]  /*0060*/  NOP ;  /* 0x0000000000007918 */ /* 0x000fc00000000000 */
        /* <DEDUP_REMOVED lines=9> */
.L_x_18:


//--------------------- .text._Z11writeOnBeatPV16ControlStructurei --------------------------
	.section	.text._Z11writeOnBeatPV16ControlStructurei,"ax",@progbits
	.align	128
        .global         _Z11writeOnBeatPV16ControlStructurei
        .type           _Z11writeOnBeatPV16ControlStructurei,@function
        .size           _Z11writeOnBeatPV16ControlStructurei,(.L_x_19 - _Z11writeOnBeatPV16ControlStructurei)
        .other          _Z11writeOnBeatPV16ControlStructurei,@"STO_CUDA_ENTRY STV_DEFAULT"
_Z11writeOnBeatPV16ControlStructurei:
.text._Z11writeOnBeatPV16ControlStructurei:
[----:B------:R-:W-:Y:S08]  /*0000*/  LDC R1, c[0x0][0x37c] ;  /* 0x0000df00ff017b82 */ /* 0x000ff00000000800 */
[----:B------:R-:W0:Y:S01]  /*0010*/  LDC R7, c[0x0][0x388] ;  /* 0x0000e200ff077b82 */ /* 0x000e220000000800 */
[----:B------:R-:W-:Y:S01]  /*0020*/  PRMT R0, RZ, 0x7610, R0 ;  /* 0x00007610ff007816 */ /* 0x000fe20000000000 */
[----:B------:R-:W1:Y:S01]  /*0030*/  LDCU.64 UR4, c[0x0][0x358] ;  /* 0x00006b00ff0477ac */ /* 0x000e620008000a00 */
[----:B------:R-:W2:Y:S05]  /*0040*/  LDCU UR6, c[0x0][0x388] ;  /* 0x00007100ff0677ac */ /* 0x000eaa0008000800 */
[----:B------:R-:W0:Y:S08]  /*0050*/  LDC.64 R2, c[0x0][0x380] ;  /* 0x0000e000ff027b82 */ /* 0x000e300000000a00 */
[----:B------:R-:W3:Y:S01]  /*0060*/  LDC.64 R4, c[0x0][0x380] ;  /* 0x0000e000ff047b82 */ /* 0x000ee20000000a00 */
[----:B012---:R-:W-:-:S07]  /*0070*/  IMAD.WIDE R2, R7, 0x4, R2 ;  /* 0x0000000407027825 */ /* 0x007fce00078e0202 */
.L_x_1:
[----:B---3--:R-:W2:Y:S01]  /*0080*/  LDG.E.STRONG.SYS R6, desc[UR4][R4.64+0x14] ;  /* 0x0000140404067981 */ /* 0x008ea2000c1f5900 */
[----:B------:R-:W-:-:S04]  /*0090*/  LOP3.LUT P0, RZ, R0, 0xff, RZ, 0xc0, !PT ;  /* 0x000000ff00ff7812 */ /* 0x000fc8000780c0ff */
[----:B--2---:R-:W-:-:S13]  /*00a0*/  ISETP.NE.OR P0, PT, R6, UR6, P0 ;  /* 0x0000000606007c0c */ /* 0x004fda0008705670 */
[----:B------:R-:W2:Y:S04]  /*00b0*/  @!P0 LDG.E.STRONG.SYS R7, desc[UR4][R4.64+0x10] ;  /* 0x0000100404078981 */ /* 0x000ea8000c1f5900 */
[----:B--2---:R0:W-:Y:S04]  /*00c0*/  @!P0 STG.E.STRONG.SYS desc[UR4][R2.64+0x18], R7 ;  /* 0x0000180702008986 */ /* 0x0041e8000c115904 */
[----:B------:R-:W2:Y:S01]  /*00d0*/  LDG.E.U8.STRONG.SYS R0, desc[UR4][R4.64] ;  /* 0x0000000404007981 */ /* 0x000ea2000c1f5100 */
[----:B------:R-:W-:Y:S01]  /*00e0*/  IMAD.MOV.U32 R6, RZ, RZ, 0x1 ;  /* 0x00000001ff067424 */ /* 0x000fe200078e00ff */
[----:B--2---:R-:W-:-:S02]  /*00f0*/  ISETP.NE.AND P1, PT, R0, RZ, PT ;  /* 0x000000ff0000720c */ /* 0x004fc40003f25270 */
[----:B------:R-:W-:-:S04]  /*0100*/  PRMT R0, RZ, 0x7610, R0 ;  /* 0x00007610ff007816 */ /* 0x000fc80000000000 */
[----:B------:R-:W-:-:S07]  /*0110*/  @!P0 PRMT R0, R6, 0x7610, R0 ;  /* 0x0000761006008816 */ /* 0x000fce0000000000 */
[----:B0-----:R-:W-:Y:S05]  /*0120*/  @P1 BRA `(.L_x_1) ;  /* 0xfffffffc00d41947 */ /* 0x001fea000383ffff */
[----:B------:R-:W-:Y:S05]  /*0130*/  EXIT ;  /* 0x000000000000794d */ /* 0x000fea0003800000 */
.L_x_2:
        /* <DEDUP_REMOVED lines=12> */
.L_x_19:


//--------------------- .text._Z14readOneMeasurePV16ControlStructurePi --------------------------
	.section	.text._Z14readOneMeasurePV16ControlStructurePi,"ax",@progbits
	.align	128
        .global         _Z14readOneMeasurePV16ControlStructurePi
        .type           _Z14readOneMeasurePV16ControlStructurePi,@function
        .size           _Z14readOneMeasurePV16ControlStructurePi,(.L_x_20 - _Z14readOneMeasurePV16ControlStructurePi)
        .other          _Z14readOneMeasurePV16ControlStructurePi,@"STO_CUDA_ENTRY STV_DEFAULT"
_Z14readOneMeasurePV16ControlStructurePi:
.text._Z14readOneMeasurePV16ControlStructurePi:
[----:B------:R-:W0:Y:S08]  /*0000*/  LDC R1, c[0x0][0x37c] ;  /* 0x0000df00ff017b82 */ /* 0x000e300000000800 */
[----:B------:R-:W1:Y:S01]  /*0010*/  LDC.64 R4, c[0x0][0x380] ;  /* 0x0000e000ff047b82 */ /* 0x000e620000000a00 */
[----:B------:R-:W1:Y:S01]  /*0020*/  LDCU.64 UR36, c[0x0][0x358] ;  /* 0x00006b00ff2477ac */ /* 0x000e620008000a00 */
[----:B0-----:R-:W-:Y:S01]  /*0030*/  VIADD R1, R1, 0xfffffff8 ;  /* 0xfffffff801017836 */ /* 0x001fe20000000000 */
[----:B------:R-:W-:Y:S01]  /*0040*/  MOV R0, 0x18 ;  /* 0x0000001800007802 */ /* 0x000fe20000000f00 */
[----:B------:R-:W0:Y:S01]  /*0050*/  LDCU UR4, c[0x0][0x2f8] ;  /* 0x00005f00ff0477ac */ /* 0x000e220008000800 */
[----:B------:R-:W2:Y:S01]  /*0060*/  LDCU.64 UR6, c[0x4][0x8] ;  /* 0x01000100ff0677ac */ /* 0x000ea20008000a00 */
[----:B-1----:R2:W3:Y:S02]  /*0070*/  LDG.E.STRONG.SYS R4, desc[UR36][R4.64+0x14] ;  /* 0x0000142404047981 */ /* 0x0024e4000c1f5900 */
[----:B------:R1:W4:Y:S01]  /*0080*/  LDC.64 R8, c[0x4][R0] ;  /* 0x0100000000087b82 */ /* 0x0003220000000a00 */
[----:B------:R-:W5:Y:S01]  /*0090*/  LDCU UR5, c[0x0][0x2fc] ;  /* 0x00005f80ff0577ac */ /* 0x000f620008000800 */
[----:B--2---:R-:W-:Y:S01]  /*00a0*/  MOV R5, UR7 ;  /* 0x0000000700057c02 */ /* 0x004fe20008000f00 */
[C---:B---3--:R-:W-:Y:S01]  /*00b0*/  VIADD R2, R4.reuse, 0xffffffff ;  /* 0xffffffff04027836 */ /* 0x048fe20000000000 */
[----:B------:R-:W-:Y:S01]  /*00c0*/  ISETP.GE.AND P0, PT, R4, 0x1, PT ;  /* 0x000000010400780c */ /* 0x000fe20003f06270 */
[----:B------:R-:W-:-:S03]  /*00d0*/  IMAD.U32 R4, RZ, RZ, UR6 ;  /* 0x00000006ff047e24 */ /* 0x000fc6000f8e00ff */
[----:B------:R-:W-:Y:S02]  /*00e0*/  SEL R2, R2, 0x1000, P0 ;  /* 0x0000100002027807 */ /* 0x000fe40000000000 */
[----:B0-----:R-:W-:-:S03]  /*00f0*/  IADD3 R6, P0, PT, R1, UR4, RZ ;  /* 0x0000000401067c10 */ /* 0x001fc6000ff1e0ff */
[----:B------:R1:W-:Y:S02]  /*0100*/  STL [R1], R2 ;  /* 0x0000000201007387 */ /* 0x0003e40000100800 */
[----:B----45:R-:W-:-:S08]  /*0110*/  IMAD.X R7, RZ, RZ, UR5, P0 ;  /* 0x00000005ff077e24 */ /* 0x030fd000080e06ff */
[----:B------:R-:W-:-:S07]  /*0120*/  LEPC R20, `(.L_x_3) ;  /* 0x000000001014794e */ /* 0x000fce0000000000 */
[----:B-1----:R-:W-:Y:S05]  /*0130*/  CALL.ABS.NOINC R8 ;  /* 0x0000000008007343 */ /* 0x002fea0003c00000 */
.L_x_3:
[----:B------:R-:W0:Y:S02]  /*0140*/  LDC.64 R4, c[0x0][0x380] ;  /* 0x0000e000ff047b82 */ /* 0x000e240000000a00 */
.L_x_4:
[----:B0-----:R-:W2:Y:S01]  /*0150*/  LDG.E.STRONG.SYS R3, desc[UR36][R4.64+0x14] ;  /* 0x0000142404037981 */ /* 0x001ea2000c1f5900 */
[----:B------:R-:W-:Y:S05]  /*0160*/  YIELD ;  /* 0x0000000000007946 */ /* 0x000fea0003800000 */
[----:B--2---:R-:W-:-:S13]  /*0170*/  ISETP.NE.AND P0, PT, R3, R2, PT ;  /* 0x000000020300720c */ /* 0x004fda0003f05270 */
[----:B------:R-:W-:Y:S05]  /*0180*/  @P0 BRA `(.L_x_4) ;  /* 0xfffffffc00f00947 */ /* 0x000fea000383ffff */
[----:B------:R-:W-:Y:S01]  /*0190*/  MOV R0, 0x18 ;  /* 0x0000001800007802 */ /* 0x000fe20000000f00 */
[----:B------:R-:W0:Y:S01]  /*01a0*/  LDCU.64 UR4, c[0x4][0x10] ;  /* 0x01000200ff0477ac */ /* 0x000e220008000a00 */
[----:B------:R-:W-:Y:S02]  /*01b0*/  CS2R R6, SRZ ;  /* 0x0000000000067805 */ /* 0x000fe4000001ff00 */
[----:B------:R1:W2:Y:S01]  /*01c0*/  LDC.64 R2, c[0x4][R0] ;  /* 0x0100000000027b82 */ /* 0x0002a20000000a00 */
[----:B0-----:R-:W-:Y:S02]  /*01d0*/  IMAD.U32 R4, RZ, RZ, UR4 ;  /* 0x00000004ff047e24 */ /* 0x001fe4000f8e00ff */
[----:B-1----:R-:W-:-:S07]  /*01e0*/  IMAD.U32 R5, RZ, RZ, UR5 ;  /* 0x00000005ff057e24 */ /* 0x002fce000f8e00ff */
[----:B------:R-:W-:-:S07]  /*01f0*/  LEPC R20, `(.L_x_5) ;  /* 0x000000001014794e */ /* 0x000fce0000000000 */
[----:B--2---:R-:W-:Y:S05]  /*0200*/  CALL.ABS.NOINC R2 ;  /* 0x0000000002007343 */ /* 0x004fea0003c00000 */
.L_x_5:
[----:B------:R-:W0:Y:S01]  /*0210*/  LDCU.128 UR4, c[0x0][0x380] ;  /* 0x00007000ff0477ac */ /* 0x000e220008000c00 */
[----:B------:R-:W-:Y:S01]  /*0220*/  HFMA2 R0, -RZ, RZ, 0, 0 ;  /* 0x00000000ff007431 */ /* 0x000fe200000001ff */
[----:B0-----:R-:W-:Y:S02]  /*0230*/  UIADD3 UR6, UP0, UPT, UR6, 0x40, URZ ;  /* 0x0000004006067890 */ /* 0x001fe4000ff1e0ff */
[----:B------:R-:W-:Y:S02]  /*0240*/  UIADD3 UR4, UP1, UPT, UR4, 0x4c, URZ ;  /* 0x0000004c04047890 */ /* 0x000fe4000ff3e0ff */
[----:B------:R-:W-:Y:S02]  /*0250*/  UIADD3.X UR7, UPT, UPT, URZ, UR7, URZ, UP0, !UPT ;  /* 0x00000007ff077290 */ /* 0x000fe400087fe4ff */
[----:B------:R-:W-:Y:S01]  /*0260*/  UIADD3.X UR5, UPT, UPT, URZ, UR5, URZ, UP1, !UPT ;  /* 0x00000005ff057290 */ /* 0x000fe20008ffe4ff */
[----:B------:R-:W-:Y:S02]  /*0270*/  IMAD.U32 R8, RZ, RZ, UR6 ;  /* 0x00000006ff087e24 */ /* 0x000fe4000f8e00ff */
[----:B------:R-:W-:-:S02]  /*0280*/  IMAD.U32 R6, RZ, RZ, UR4 ;  /* 0x00000004ff067e24 */ /* 0x000fc4000f8e00ff */
[----:B------:R-:W-:Y:S01]  /*0290*/  IMAD.U32 R13, RZ, RZ, UR7 ;  /* 0x00000007ff0d7e24 */ /* 0x000fe2000f8e00ff */
[----:B------:R-:W-:-:S07]  /*02a0*/  MOV R11, UR5 ;  /* 0x00000005000b7c02 */ /* 0x000fce0008000f00 */
.L_x_6:
[----:B------:R-:W-:Y:S02]  /*02b0*/  IMAD.MOV.U32 R4, RZ, RZ, R6 ;  /* 0x000000ffff047224 */ /* 0x000fe400078e0006 */
[----:B------:R-:W-:-:S05]  /*02c0*/  IMAD.MOV.U32 R5, RZ, RZ, R11 ;  /* 0x000000ffff057224 */ /* 0x000fca00078e000b */
[----:B----4-:R-:W2:Y:S01]  /*02d0*/  LDG.E.STRONG.SYS R7, desc[UR36][R4.64+-0x34] ;  /* 0xffffcc2404077981 */ /* 0x010ea2000c1f5900 */
[----:B------:R-:W-:Y:S01]  /*02e0*/  MOV R2, R8 ;  /* 0x0000000800027202 */ /* 0x000fe20000000f00 */
[----:B------:R-:W-:-:S05]  /*02f0*/  IMAD.MOV.U32 R3, RZ, RZ, R13 ;  /* 0x000000ffff037224 */ /* 0x000fca00078e000d */
[----:B--2---:R0:W-:Y:S04]  /*0300*/  STG.E desc[UR36][R2.64+-0x40], R7 ;  /* 0xffffc00702007986 */ /* 0x0041e8000c101924 */
[----:B------:R-:W2:Y:S04]  /*0310*/  LDG.E.STRONG.SYS R9, desc[UR36][R4.64+-0x30] ;  /* 0xffffd02404097981 */ /* 0x000ea8000c1f5900 */
[----:B--2---:R1:W-:Y:S04]  /*0320*/  STG.E desc[UR36][R2.64+-0x3c], R9 ;  /* 0xffffc40902007986 */ /* 0x0043e8000c101924 */
[----:B------:R-:W2:Y:S04]  /*0330*/  LDG.E.STRONG.SYS R11, desc[UR36][R4.64+-0x2c] ;  /* 0xffffd424040b7981 */ /* 0x000ea8000c1f5900 */
[----:B--2---:R2:W-:Y:S04]  /*0340*/  STG.E desc[UR36][R2.64+-0x38], R11 ;  /* 0xffffc80b02007986 */ /* 0x0045e8000c101924 */
[----:B------:R-:W3:Y:S04]  /*0350*/  LDG.E.STRONG.SYS R13, desc[UR36][R4.64+-0x28] ;  /* 0xffffd824040d7981 */ /* 0x000ee8000c1f5900 */
[----:B---3--:R3:W-:Y:S04]  /*0360*/  STG.E desc[UR36][R2.64+-0x34], R13 ;  /* 0xffffcc0d02007986 */ /* 0x0087e8000c101924 */
[----:B------:R-:W4:Y:S04]  /*0370*/  LDG.E.STRONG.SYS R15, desc[UR36][R4.64+-0x24] ;  /* 0xffffdc24040f7981 */ /* 0x000f28000c1f5900 */
[----:B----4-:R4:W-:Y:S04]  /*0380*/  STG.E desc[UR36][R2.64+-0x30], R15 ;  /* 0xffffd00f02007986 */ /* 0x0109e8000c101924 */
[----:B------:R-:W5:Y:S04]  /*0390*/  LDG.E.STRONG.SYS R17, desc[UR36][R4.64+-0x20] ;  /* 0xffffe02404117981 */ /* 0x000f68000c1f5900 */
[----:B-----5:R5:W-:Y:S04]  /*03a0*/  STG.E desc[UR36][R2.64+-0x2c], R17 ;  /* 0xffffd41102007986 */ /* 0x020be8000c101924 */
[----:B0-----:R-:W2:Y:S04]  /*03b0*/  LDG.E.STRONG.SYS R7, desc[UR36][R4.64+-0x1c] ;  /* 0xffffe42404077981 */ /* 0x001ea8000c1f5900 */
[----:B--2---:R0:W-:Y:S04]  /*03c0*/  STG.E desc[UR36][R2.64+-0x28], R7 ;  /* 0xffffd80702007986 */ /* 0x0041e8000c101924 */
[----:B-1----:R-:W2:Y:S04]  /*03d0*/  LDG.E.STRONG.SYS R9, desc[UR36][R4.64+-0x18] ;  /* 0xffffe82404097981 */ /* 0x002ea8000c1f5900 */
[----:B--2---:R1:W-:Y:S04]  /*03e0*/  STG.E desc[UR36][R2.64+-0x24], R9 ;  /* 0xffffdc0902007986 */ /* 0x0043e8000c101924 */
[----:B------:R-:W2:Y:S04]  /*03f0*/  LDG.E.STRONG.SYS R11, desc[UR36][R4.64+-0x14] ;  /* 0xffffec24040b7981 */ /* 0x000ea8000c1f5900 */
[----:B--2---:R2:W-:Y:S04]  /*0400*/  STG.E desc[UR36][R2.64+-0x20], R11 ;  /* 0xffffe00b02007986 */ /* 0x0045e8000c101924 */
[----:B---3--:R-:W3:Y:S04]  /*0410*/  LDG.E.STRONG.SYS R13, desc[UR36][R4.64+-0x10] ;  /* 0xfffff024040d7981 */ /* 0x008ee8000c1f5900 */
[----:B---3--:R3:W-:Y:S04]  /*0420*/  STG.E desc[UR36][R2.64+-0x1c], R13 ;  /* 0xffffe40d02007986 */ /* 0x0087e8000c101924 */
[----:B----4-:R-:W4:Y:S04]  /*0430*/  LDG.E.STRONG.SYS R15, desc[UR36][R4.64+-0xc] ;  /* 0xfffff424040f7981 */ /* 0x010f28000c1f5900 */
[----:B----4-:R4:W-:Y:S04]  /*0440*/  STG.E desc[UR36][R2.64+-0x18], R15 ;  /* 0xffffe80f02007986 */ /* 0x0109e8000c101924 */
[----:B-----5:R-:W5:Y:S04]  /*0450*/  LDG.E.STRONG.SYS R17, desc[UR36][R4.64+-0x8] ;  /* 0xfffff82404117981 */ /* 0x020f68000c1f5900 */
        /* <DEDUP_REMOVED lines=37> */
[----:B0-----:R-:W5:Y:S04]  /*06b0*/  LDG.E.STRONG.SYS R7, desc[UR36][R4.64+0x44] ;  /* 0x0000442404077981 */ /* 0x001f68000c1f5900 */
[----:B-----5:R4:W-:Y:S04]  /*06c0*/  STG.E desc[UR36][R2.64+0x38], R7 ;  /* 0x0000380702007986 */ /* 0x0209e8000c101924 */
[----:B-1----:R-:W5:Y:S01]  /*06d0*/  LDG.E.STRONG.SYS R9, desc[UR36][R4.64+0x48] ;  /* 0x0000482404097981 */ /* 0x002f62000c1f5900 */
[----:B------:R-:W-:Y:S01]  /*06e0*/  VIADD R0, R0, 0x20 ;  /* 0x0000002000007836 */ /* 0x000fe20000000000 */
[----:B------:R-:W-:-:S02]  /*06f0*/  IADD3 R6, P2, PT, R4, 0x80, RZ ;  /* 0x0000008004067810 */ /* 0x000fc40007f5e0ff */
[----:B------:R-:W-:Y:S02]  /*0700*/  IADD3 R8, P1, PT, R2, 0x80, RZ ;  /* 0x0000008002087810 */ /* 0x000fe40007f3e0ff */
[----:B------:R-:W-:Y:S01]  /*0710*/  ISETP.NE.AND P0, PT, R0, 0x1000, PT ;  /* 0x000010000000780c */ /* 0x000fe20003f05270 */
[----:B--2---:R-:W-:Y:S01]  /*0720*/  IMAD.X R11, RZ, RZ, R5, P2 ;  /* 0x000000ffff0b7224 */ /* 0x004fe200010e0605 */
[----:B---3--:R-:W-:Y:S01]  /*0730*/  IADD3.X R13, PT, PT, RZ, R3, RZ, P1, !PT ;  /* 0x00000003ff0d7210 */ /* 0x008fe20000ffe4ff */
[----:B-----5:R4:W-:Y:S10]  /*0740*/  STG.E desc[UR36][R2.64+0x3c], R9 ;  /* 0x00003c0902007986 */ /* 0x0209f4000c101924 */
[----:B------:R-:W-:Y:S05]  /*0750*/  @P0 BRA `(.L_x_6) ;  /* 0xfffffff800d40947 */ /* 0x000fea000383ffff */
[----:B------:R-:W-:Y:S05]  /*0760*/  EXIT ;  /* 0x000000000000794d */ /* 0x000fea0003800000 */
.L_x_7:
        /* <DEDUP_REMOVED lines=9> */
.L_x_20:


//--------------------- .text._Z4loopPV16ControlStructure --------------------------
	.section	.text._Z4loopPV16ControlStructure,"ax",@progbits
	.align	128
        .global         _Z4loopPV16ControlStructure
        .type           _Z4loopPV16ControlStructure,@function
        .size           _Z4loopPV16ControlStructure,(.L_x_21 - _Z4loopPV16ControlStructure)
        .other          _Z4loopPV16ControlStructure,@"STO_CUDA_ENTRY STV_DEFAULT"
_Z4loopPV16ControlStructure:
.text._Z4loopPV16ControlStructure:
[----:B------:R-:W0:Y:S08]  /*0000*/  LDC R1, c[0x0][0x37c] ;  /* 0x0000df00ff017b82 */ /* 0x000e300000000800 */
[----:B------:R-:W1:Y:S01]  /*0010*/  LDC.64 R18, c[0x0][0x380] ;  /* 0x0000e000ff127b82 */ /* 0x000e620000000a00 */
[----:B------:R-:W1:Y:S02]  /*0020*/  LDCU.64 UR36, c[0x0][0x358] ;  /* 0x00006b00ff2477ac */ /* 0x000e640008000a00 */
[----:B01----:R1:W5:Y:S02]  /*0030*/  LDG.E.STRONG.SYS R18, desc[UR36][R18.64+0x10] ;  /* 0x0000102412127981 */ /* 0x003364000c1f5900 */
.L_x_10:
[----:B------:R-:W0:Y:S02]  /*0040*/  LDC.64 R16, c[0x0][0x380] ;  /* 0x0000e000ff107b82 */ /* 0x000e240000000a00 */
[----:B0-----:R-:W2:Y:S01]  /*0050*/  LDG.E.STRONG.SYS R3, desc[UR36][R16.64+0x10] ;  /* 0x0000102410037981 */ /* 0x001ea2000c1f5900 */
[----:B------:R-:W-:Y:S05]  /*0060*/  YIELD ;  /* 0x0000000000007946 */ /* 0x000fea0003800000 */
[----:B--2--5:R-:W-:-:S13]  /*0070*/  ISETP.NE.AND P0, PT, R3, R18, PT ;  /* 0x000000120300720c */ /* 0x024fda0003f05270 */
[----:B------:R-:W-:Y:S05]  /*0080*/  @!P0 BRA `(.L_x_8) ;  /* 0x0000000000408947 */ /* 0x000fea0003800000 */
[----:B------:R0:W5:Y:S04]  /*0090*/  LDG.E.STRONG.SYS R2, desc[UR36][R16.64+0x10] ;  /* 0x0000102410027981 */ /* 0x000168000c1f5900 */
[----:B------:R-:W2:Y:S02]  /*00a0*/  LDG.E.STRONG.SYS R0, desc[UR36][R16.64+0x14] ;  /* 0x0000142410007981 */ /* 0x000ea4000c1f5900 */
[----:B--2---:R-:W-:-:S05]  /*00b0*/  VIADD R3, R0, 0x1 ;  /* 0x0000000100037836 */ /* 0x004fca0000000000 */
[----:B------:R0:W-:Y:S04]  /*00c0*/  STG.E.STRONG.SYS desc[UR36][R16.64+0x14], R3 ;  /* 0x0000140310007986 */ /* 0x0001e8000c115924 */
[----:B------:R-:W2:Y:S02]  /*00d0*/  LDG.E.STRONG.SYS R0, desc[UR36][R16.64+0x14] ;  /* 0x0000142410007981 */ /* 0x000ea4000c1f5900 */
[----:B--2---:R-:W-:-:S13]  /*00e0*/  ISETP.NE.AND P0, PT, R0, 0x1000, PT ;  /* 0x000010000000780c */ /* 0x004fda0003f05270 */
[----:B0-----:R-:W-:Y:S05]  /*00f0*/  @P0 BRA `(.L_x_8) ;  /* 0x0000000000240947 */ /* 0x001fea0003800000 */
[----:B------:R-:W-:Y:S01]  /*0100*/  MOV R0, 0x18 ;  /* 0x0000001800007802 */ /* 0x000fe20000000f00 */
[----:B------:R-:W0:Y:S01]  /*0110*/  LDCU.64 UR4, c[0x4][URZ] ;  /* 0x01000000ff0477ac */ /* 0x000e220008000a00 */
[----:B------:R-:W-:Y:S02]  /*0120*/  CS2R R6, SRZ ;  /* 0x0000000000067805 */ /* 0x000fe4000001ff00 */
[----:B-----5:R2:W3:Y:S01]  /*0130*/  LDC.64 R2, c[0x4][R0] ;  /* 0x0100000000027b82 */ /* 0x0204e20000000a00 */
[----:B0-----:R-:W-:Y:S02]  /*0140*/  IMAD.U32 R4, RZ, RZ, UR4 ;  /* 0x00000004ff047e24 */ /* 0x001fe4000f8e00ff */
[----:B--2---:R-:W-:-:S07]  /*0150*/  IMAD.U32 R5, RZ, RZ, UR5 ;  /* 0x00000005ff057e24 */ /* 0x004fce000f8e00ff */
[----:B------:R-:W-:-:S07]  /*0160*/  LEPC R20, `(.L_x_9) ;  /* 0x000000001014794e */ /* 0x000fce0000000000 */
[----:B-1-3--:R-:W-:Y:S05]  /*0170*/  CALL.ABS.NOINC R2 ;  /* 0x0000000002007343 */ /* 0x00afea0003c00000 */
.L_x_9:
[----:B------:R0:W-:Y:S02]  /*0180*/  STG.E.STRONG.SYS desc[UR36][R16.64+0x14], RZ ;  /* 0x000014ff10007986 */ /* 0x0001e4000c115924 */
.L_x_8:
[----:B0-----:R-:W2:Y:S02]  /*0190*/  LDG.E.U8.STRONG.SYS R16, desc[UR36][R16.64] ;  /* 0x0000002410107981 */ /* 0x001ea4000c1f5100 */
[----:B--2---:R-:W-:-:S13]  /*01a0*/  ISETP.NE.AND P0, PT, R16, RZ, PT ;  /* 0x000000ff1000720c */ /* 0x004fda0003f05270 */
[----:B------:R-:W-:Y:S05]  /*01b0*/  @P0 BRA `(.L_x_10) ;  /* 0xfffffffc00a00947 */ /* 0x000fea000383ffff */
[----:B------:R-:W-:Y:S05]  /*01c0*/  EXIT ;  /* 0x000000000000794d */ /* 0x000fea0003800000 */
.L_x_11:
        /* <DEDUP_REMOVED lines=11> */
.L_x_21:


//--------------------- .text._Z6togglePV16ControlStructure --------------------------
	.section	.text._Z6togglePV16ControlStructure,"ax",@progbits
	.align	128
        .global         _Z6togglePV16ControlStructure
        .type           _Z6togglePV16ControlStructure,@function
        .size           _Z6togglePV16ControlStructure,(.L_x_22 - _Z6togglePV16ControlStructure)
        .other          _Z6togglePV16ControlStructure,@"STO_CUDA_ENTRY STV_DEFAULT"
_Z6togglePV16ControlStructure:
.text._Z6togglePV16ControlStructure:
[----:B------:R-:W-:Y:S01]  /*0000*/  LDC R1, c[0x0][0x37c] ;  /* 0x0000df00ff017b82 */ /* 0x000fe20000000800 */
[----:B------:R-:W0:Y:S01]  /*0010*/  LDCU.64 UR6, c[0x0][0x358] ;  /* 0x00006b00ff0677ac */ /* 0x000e220008000a00 */
[----:B------:R-:W-:Y:S01]  /*0020*/  NOP ;  /* 0x0000000000007918 */ /* 0x000fe20000000000 */
.L_x_16:
[----:B------:R-:W-:Y:S01]  /*0030*/  IMAD.MOV.U32 R0, RZ, RZ, RZ ;  /* 0x000000ffff007224 */ /* 0x000fe200078e00ff */
[----:B------:R-:W-:-:S06]  /*0040*/  UMOV UR4, URZ ;  /* 0x000000ff00047c82 */ /* 0x000fcc0008000000 */
.L_x_15:
[----:B------:R-:W-:-:S13]  /*0050*/  ISETP.NE.AND P1, PT, R0, 0x2625a00, PT ;  /* 0x02625a000000780c */ /* 0x000fda0003f25270 */
[----:B01----:R-:W0:Y:S02]  /*0060*/  @!P1 LDC.64 R4, c[0x0][0x380] ;  /* 0x0000e000ff049b82 */ /* 0x003e240000000a00 */
[----:B0-----:R-:W2:Y:S01]  /*0070*/  @!P1 LDG.E.STRONG.SYS R2, desc[UR6][R4.64+0x10] ;  /* 0x0000100604029981 */ /* 0x001ea2000c1f5900 */
[----:B------:R-:W-:-:S04]  /*0080*/  @!P1 IMAD.MOV.U32 R0, RZ, RZ, RZ ;  /* 0x000000ffff009224 */ /* 0x000fc800078e00ff */
[----:B------:R-:W-:-:S05]  /*0090*/  VIADD R0, R0, 0x1 ;  /* 0x0000000100007836 */ /* 0x000fca0000000000 */
[----:B------:R-:W-:Y:S02]  /*00a0*/  ISETP.NE.AND P0, PT, R0, 0x2625a00, PT ;  /* 0x02625a000000780c */ /* 0x000fe40003f05270 */
[----:B--2---:R-:W-:-:S05]  /*00b0*/  @!P1 LOP3.LUT R11, R2, 0x1, RZ, 0x3c, !PT ;  /* 0x00000001020b9812 */ /* 0x004fca00078e3cff */
[----:B------:R0:W-:Y:S04]  /*00c0*/  @!P1 STG.E.STRONG.SYS desc[UR6][R4.64+0x10], R11 ;  /* 0x0000100b04009986 */ /* 0x0001e8000c115906 */
[----:B------:R-:W2:Y:S02]  /*00d0*/  @!P1 LDG.E.64.STRONG.SYS R2, desc[UR6][R4.64+0x8] ;  /* 0x0000080604029981 */ /* 0x000ea4000c1f5b00 */
[----:B------:R-:W1:Y:S01]  /*00e0*/  @!P0 LDC.64 R8, c[0x0][0x380] ;  /* 0x0000e000ff088b82 */ /* 0x000e620000000a00 */
[----:B--2---:R-:W-:Y:S01]  /*00f0*/  @!P1 IADD3 R6, P2, PT, R2, 0x1, RZ ;  /* 0x0000000102069810 */ /* 0x004fe20007f5e0ff */
[----:B------:R-:W-:-:S04]  /*0100*/  IMAD.MOV.U32 R2, RZ, RZ, 0x1 ;  /* 0x00000001ff027424 */ /* 0x000fc800078e00ff */
[--C-:B------:R-:W-:Y:S01]  /*0110*/  @!P1 IMAD.X R7, RZ, RZ, R3.reuse, P2 ;  /* 0x000000ffff079224 */ /* 0x100fe200010e0603 */
[----:B------:R-:W-:-:S04]  /*0120*/  @!P1 PRMT R3, R2, 0x7610, R3 ;  /* 0x0000761002039816 */ /* 0x000fc80000000003 */
[----:B------:R-:W-:Y:S04]  /*0130*/  @!P1 STG.E.64.STRONG.SYS desc[UR6][R4.64+0x8], R6 ;  /* 0x0000080604009986 */ /* 0x000fe8000c115b06 */
[----:B------:R2:W-:Y:S04]  /*0140*/  @!P1 STG.E.U8.STRONG.SYS desc[UR6][R4.64], R3 ;  /* 0x0000000304009986 */ /* 0x0005e8000c115106 */
[----:B-1----:R-:W0:Y:S02]  /*0150*/  @!P0 LDG.E.STRONG.SYS R2, desc[UR6][R8.64+0x10] ;  /* 0x0000100608028981 */ /* 0x002e24000c1f5900 */
[----:B0-----:R-:W-:-:S05]  /*0160*/  @!P0 LOP3.LUT R11, R2, 0x1, RZ, 0x3c, !PT ;  /* 0x00000001020b8812 */ /* 0x001fca00078e3cff */
[----:B------:R0:W-:Y:S04]  /*0170*/  @!P0 STG.E.STRONG.SYS desc[UR6][R8.64+0x10], R11 ;  /* 0x0000100b08008986 */ /* 0x0001e8000c115906 */
[----:B--2---:R-:W2:Y:S01]  /*0180*/  @!P0 LDG.E.64.STRONG.SYS R2, desc[UR6][R8.64+0x8] ;  /* 0x0000080608028981 */ /* 0x004ea2000c1f5b00 */
[----:B------:R-:W-:Y:S01]  /*0190*/  IMAD.MOV.U32 R10, RZ, RZ, 0x1 ;  /* 0x00000001ff0a7424 */ /* 0x000fe200078e00ff */
[----:B------:R-:W-:Y:S01]  /*01a0*/  UISETP.NE.AND UP0, UPT, UR4, 0x7ffffffc, UPT ;  /* 0x7ffffffc0400788c */ /* 0x000fe2000bf05270 */
[----:B------:R-:W-:-:S03]  /*01b0*/  @!P0 IMAD.MOV.U32 R0, RZ, RZ, RZ ;  /* 0x000000ffff008224 */ /* 0x000fc600078e00ff */
[----:B------:R-:W-:Y:S02]  /*01c0*/  @!P0 PRMT R5, R10, 0x7610, R5 ;  /* 0x000076100a058816 */ /* 0x000fe40000000005 */
[----:B------:R-:W-:Y:S02]  /*01d0*/  IADD3 R0, PT, PT, R0, 0x1, RZ ;  /* 0x0000000100007810 */ /* 0x000fe40007ffe0ff */
[----:B--2---:R-:W-:-:S05]  /*01e0*/  @!P0 IADD3 R2, P1, PT, R2, 0x1, RZ ;  /* 0x0000000102028810 */ /* 0x004fca0007f3e0ff */
[----:B------:R-:W-:-:S05]  /*01f0*/  @!P0 IMAD.X R3, RZ, RZ, R3, P1 ;  /* 0x000000ffff038224 */ /* 0x000fca00008e0603 */
[----:B------:R0:W-:Y:S04]  /*0200*/  @!P0 STG.E.64.STRONG.SYS desc[UR6][R8.64+0x8], R2 ;  /* 0x0000080208008986 */ /* 0x0001e8000c115b06 */
[----:B------:R0:W-:Y:S01]  /*0210*/  @!P0 STG.E.U8.STRONG.SYS desc[UR6][R8.64], R5 ;  /* 0x0000000508008986 */ /* 0x0001e2000c115106 */
[----:B------:R-:W-:-:S13]  /*0220*/  ISETP.NE.AND P0, PT, R0, 0x2625a00, PT ;  /* 0x02625a000000780c */ /* 0x000fda0003f05270 */
[----:B0-----:R-:W-:Y:S05]  /*0230*/  @P0 BRA `(.L_x_12) ;  /* 0x00000000002c0947 */ /* 0x001fea0003800000 */
[----:B------:R-:W0:Y:S02]  /*0240*/  LDC.64 R4, c[0x0][0x380] ;  /* 0x0000e000ff047b82 */ /* 0x000e240000000a00 */
[----:B0-----:R-:W2:Y:S02]  /*0250*/  LDG.E.STRONG.SYS R0, desc[UR6][R4.64+0x10] ;  /* 0x0000100604007981 */ /* 0x001ea4000c1f5900 */
[----:B--2---:R-:W-:-:S05]  /*0260*/  LOP3.LUT R7, R0, 0x1, RZ, 0x3c, !PT ;  /* 0x0000000100077812 */ /* 0x004fca00078e3cff */
[----:B------:R0:W-:Y:S04]  /*0270*/  STG.E.STRONG.SYS desc[UR6][R4.64+0x10], R7 ;  /* 0x0000100704007986 */ /* 0x0001e8000c115906 */
[----:B------:R-:W2:Y:S01]  /*0280*/  LDG.E.64.STRONG.SYS R2, desc[UR6][R4.64+0x8] ;  /* 0x0000080604027981 */ /* 0x000ea2000c1f5b00 */
[----:B------:R-:W-:Y:S02]  /*0290*/  IMAD.MOV.U32 R6, RZ, RZ, 0x1 ;  /* 0x00000001ff067424 */ /* 0x000fe400078e00ff */
[----:B------:R-:W-:Y:S01]  /*02a0*/  IMAD.MOV.U32 R0, RZ, RZ, RZ ;  /* 0x000000ffff007224 */ /* 0x000fe200078e00ff */
[----:B--2---:R-:W-:-:S05]  /*02b0*/  IADD3 R2, P0, PT, R2, 0x1, RZ ;  /* 0x0000000102027810 */ /* 0x004fca0007f1e0ff */
[----:B------:R-:W-:-:S05]  /*02c0*/  IMAD.X R3, RZ, RZ, R3, P0 ;  /* 0x000000ffff037224 */ /* 0x000fca00000e0603 */
[----:B------:R0:W-:Y:S04]  /*02d0*/  STG.E.64.STRONG.SYS desc[UR6][R4.64+0x8], R2 ;  /* 0x0000080204007986 */ /* 0x0001e8000c115b06 */
[----:B------:R0:W-:Y:S02]  /*02e0*/  STG.E.U8.STRONG.SYS desc[UR6][R4.64], R6 ;  /* 0x0000000604007986 */ /* 0x0001e4000c115106 */
.L_x_12:
[----:B------:R-:W-:Y:S05]  /*02f0*/  BRA.U !UP0, `(.L_x_13) ;  /* 0x0000000108447547 */ /* 0x000fea000b800000 */
[----:B------:R-:W-:-:S05]  /*0300*/  VIADD R0, R0, 0x1 ;  /* 0x0000000100007836 */ /* 0x000fca0000000000 */
[----:B------:R-:W-:-:S13]  /*0310*/  ISETP.NE.AND P0, PT, R0, 0x2625a00, PT ;  /* 0x02625a000000780c */ /* 0x000fda0003f05270 */
[----:B------:R-:W-:Y:S05]  /*0320*/  @P0 BRA `(.L_x_14) ;  /* 0x00000000002c0947 */ /* 0x000fea0003800000 */
[----:B0-----:R-:W0:Y:S02]  /*0330*/  LDC.64 R4, c[0x0][0x380] ;  /* 0x0000e000ff047b82 */ /* 0x001e240000000a00 */
[----:B0-----:R-:W2:Y:S02]  /*0340*/  LDG.E.STRONG.SYS R0, desc[UR6][R4.64+0x10] ;  /* 0x0000100604007981 */ /* 0x001ea4000c1f5900 */
[----:B--2---:R-:W-:-:S05]  /*0350*/  LOP3.LUT R7, R0, 0x1, RZ, 0x3c, !PT ;  /* 0x0000000100077812 */ /* 0x004fca00078e3cff */
[----:B------:R1:W-:Y:S04]  /*0360*/  STG.E.STRONG.SYS desc[UR6][R4.64+0x10], R7 ;  /* 0x0000100704007986 */ /* 0x0003e8000c115906 */
[----:B------:R-:W2:Y:S01]  /*0370*/  LDG.E.64.STRONG.SYS R2, desc[UR6][R4.64+0x8] ;  /* 0x0000080604027981 */ /* 0x000ea2000c1f5b00 */
[----:B------:R-:W-:Y:S02]  /*0380*/  HFMA2 R6, -RZ, RZ, 0, 5.9604644775390625e-08 ;  /* 0x00000001ff067431 */ /* 0x000fe400000001ff */
[----:B------:R-:W-:Y:S01]  /*0390*/  IMAD.MOV.U32 R0, RZ, RZ, RZ ;  /* 0x000000ffff007224 */ /* 0x000fe200078e00ff */
[----:B--2---:R-:W-:-:S05]  /*03a0*/  IADD3 R2, P0, PT, R2, 0x1, RZ ;  /* 0x0000000102027810 */ /* 0x004fca0007f1e0ff */
[----:B------:R-:W-:-:S05]  /*03b0*/  IMAD.X R3, RZ, RZ, R3, P0 ;  /* 0x000000ffff037224 */ /* 0x000fca00000e0603 */
[----:B------:R1:W-:Y:S04]  /*03c0*/  STG.E.64.STRONG.SYS desc[UR6][R4.64+0x8], R2 ;  /* 0x0000080204007986 */ /* 0x0003e8000c115b06 */
[----:B------:R1:W-:Y:S02]  /*03d0*/  STG.E.U8.STRONG.SYS desc[UR6][R4.64], R6 ;  /* 0x0000000604007986 */ /* 0x0003e4000c115106 */
.L_x_14:
[----:B------:R-:W-:Y:S01]  /*03e0*/  VIADD R0, R0, 0x1 ;  /* 0x0000000100007836 */ /* 0x000fe20000000000 */
[----:B------:R-:W-:Y:S01]  /*03f0*/  UIADD3 UR4, UPT, UPT, UR4, 0x4, URZ ;  /* 0x0000000404047890 */ /* 0x000fe2000fffe0ff */
[----:B------:R-:W-:Y:S11]  /*0400*/  BRA `(.L_x_15) ;  /* 0xfffffffc00107947 */ /* 0x000ff6000383ffff */
.L_x_13:
[----:B0-----:R-:W0:Y:S02]  /*0410*/  LDC.64 R2, c[0x0][0x380] ;  /* 0x0000e000ff027b82 */ /* 0x001e240000000a00 */
[----:B0-----:R-:W2:Y:S02]  /*0420*/  LDG.E.U8.STRONG.SYS R2, desc[UR6][R2.64] ;  /* 0x0000000602027981 */ /* 0x001ea4000c1f5100 */
[----:B--2---:R-:W-:-:S13]  /*0430*/  ISETP.NE.AND P0, PT, R2, RZ, PT ;  /* 0x000000ff0200720c */ /* 0x004fda0003f05270 */
[----:B------:R-:W-:Y:S05]  /*0440*/  @P0 BRA `(.L_x_16) ;  /* 0xfffffff800f80947 */ /* 0x000fea000383ffff */
[----:B------:R-:W-:Y:S05]  /*0450*/  EXIT ;  /* 0x000000000000794d */ /* 0x000fea0003800000 */
.L_x_17:
        /* <DEDUP_REMOVED lines=10> */
.L_x_22:


//--------------------- .nv.global.init           --------------------------
	.section	.nv.global.init,"aw",@progbits
.nv.global.init:
	.type		$str$2,@object
	.size		$str$2,($str - $str$2)
$str$2:
        /*0000*/ 	.byte	0x44, 0x6f, 0x6e, 0x65, 0x21, 0x0a, 0x00
	.type		$str,@object
	.size		$str,($str$1 - $str)
$str:
        /*0007*/ 	.byte	0x4c, 0x6f, 0x6f, 0x70, 0x69, 0x6e, 0x67, 0x0a, 0x00
	.type		$str$1,@object
	.size		$str$1,(.L_1 - $str$1)
$str$1:
        /*0010*/ 	.byte	0x57, 0x61, 0x69, 0x74, 0x69, 0x6e, 0x67, 0x20, 0x75, 0x6e, 0x74, 0x69, 0x6c, 0x20, 0x25, 0x64
        /*0020*/ 	.byte	0x0a, 0x00
.L_1:


//--------------------- .nv.shared.reserved.0     --------------------------
	.section	.nv.shared.reserved.0,"aw",@nobits
	.weak		__nv_reservedSMEM_offset_0_alias
	.size		__nv_reservedSMEM_offset_0_alias, 0, 64
	.other		__nv_reservedSMEM_offset_0_alias,@"STO_CUDA_RESERVED_SHARED STV_DEFAULT"
__nv_reservedSMEM_offset_0_alias:
	.zero		0
	.zero		64


//--------------------- .nv.constant0._Z8shutdownPV16ControlStructure --------------------------
	.section	.nv.constant0._Z8shutdownPV16ControlStructure,"a",@progbits
	.sectionflags	@""
	.align	4
.nv.constant0._Z8shutdownPV16ControlStructure:
	.zero		904


//--------------------- .nv.constant0._Z11writeOnBeatPV16ControlStructurei --------------------------
	.section	.nv.constant0._Z11writeOnBeatPV16ControlStructurei,"a",@progbits
	.sectionflags	@""
	.align	4
.nv.constant0._Z11writeOnBeatPV16ControlStructurei:
	.zero		908


//--------------------- .nv.constant0._Z14readOneMeasurePV16ControlStructurePi --------------------------
	.section	.nv.constant0._Z14readOneMeasurePV16ControlStructurePi,"a",@progbits
	.sectionflags	@""
	.align	4
.nv.constant0._Z14readOneMeasurePV16ControlStructurePi:
	.zero		912


//--------------------- .nv.constant0._Z4loopPV16ControlStructure --------------------------
	.section	.nv.constant0._Z4loopPV16ControlStructure,"a",@progbits
	.sectionflags	@""
	.align	4
.nv.constant0._Z4loopPV16ControlStructure:
	.zero		904


//--------------------- .nv.constant0._Z6togglePV16ControlStructure --------------------------
	.section	.nv.constant0._Z6togglePV16ControlStructure,"a",@progbits
	.sectionflags	@""
	.align	4
.nv.constant0._Z6togglePV16ControlStructure:
	.zero		904


//--------------------- SYMBOLS --------------------------

	.type		.nv.reservedSmem.offset0,@object
	.size		.nv.reservedSmem.offset0,0x4
	.type		vprintf,@function
